	.headerflags	@"EF_CUDA_TEXMODE_UNIFIED EF_CUDA_64BIT_ADDRESS EF_CUDA_ACCELERATORS EF_CUDA_SM90 EF_CUDA_VIRTUAL_SM(EF_CUDA_SM90)"
	.elftype	@"ET_EXEC"


//--------------------- .nv.info                  --------------------------
	.section	.nv.info,"",@"SHT_CUDA_INFO"
	.align	4


	//----- nvinfo : EIATTR_REGCOUNT
	.align		4
        /*0000*/ 	.byte	0x04, 0x2f
        /*0002*/ 	.short	(.L_1 - .L_0)
	.align		4
.L_0:
        /*0004*/ 	.word	index@(triton_poi_fused_convolution_7)
        /*0008*/ 	.word	0x0000001b


	//----- nvinfo : EIATTR_MIN_STACK_SIZE
	.align		4
.L_1:
        /*000c*/ 	.byte	0x04, 0x12
        /*000e*/ 	.short	(.L_3 - .L_2)
	.align		4
.L_2:
        /*0010*/ 	.word	index@(triton_poi_fused_convolution_7)
        /*0014*/ 	.word	0x00000000


	//----- nvinfo : EIATTR_FRAME_SIZE
	.align		4
.L_3:
        /*0018*/ 	.byte	0x04, 0x11
        /*001a*/ 	.short	(.L_5 - .L_4)
	.align		4
.L_4:
        /*001c*/ 	.word	index@(triton_poi_fused_convolution_7)
        /*0020*/ 	.word	0x00000000


	//----- nvinfo : EIATTR_MIN_STACK_SIZE
	.align		4
.L_5:
        /*0024*/ 	.byte	0x04, 0x12
        /*0026*/ 	.short	(.L_7 - .L_6)
	.align		4
.L_6:
        /*0028*/ 	.word	index@(triton_poi_fused_convolution_7)
        /*002c*/ 	.word	0x00000000
.L_7:


//--------------------- .nv.info.triton_poi_fused_convolution_7 --------------------------
	.section	.nv.info.triton_poi_fused_convolution_7,"",@"SHT_CUDA_INFO"
	.sectionflags	@""
	.align	4


	//----- nvinfo : EIATTR_CUDA_API_VERSION
	.align		4
        /*0000*/ 	.byte	0x04, 0x37
        /*0002*/ 	.short	(.L_9 - .L_8)
.L_8:
        /*0004*/ 	.word	0x0000007c


	//----- nvinfo : EIATTR_KPARAM_INFO
	.align		4
.L_9:
        /*0008*/ 	.byte	0x04, 0x17
        /*000a*/ 	.short	(.L_11 - .L_10)
.L_10:
        /*000c*/ 	.word	0x00000000
        /*0010*/ 	.short	0x0004
        /*0012*/ 	.short	0x001c
        /*0014*/ 	.byte	0x00, 0xf0, 0x11, 0x00


	//----- nvinfo : EIATTR_KPARAM_INFO
	.align		4
.L_11:
        /*0018*/ 	.byte	0x04, 0x17
        /*001a*/ 	.short	(.L_13 - .L_12)
.L_12:
        /*001c*/ 	.word	0x00000000
        /*0020*/ 	.short	0x0003
        /*0022*/ 	.short	0x0018
        /*0024*/ 	.byte	0x00, 0xf0, 0x11, 0x00


	//----- nvinfo : EIATTR_KPARAM_INFO
	.align		4
.L_13:
        /*0028*/ 	.byte	0x04, 0x17
        /*002a*/ 	.short	(.L_15 - .L_14)
.L_14:
        /*002c*/ 	.word	0x00000000
        /*0030*/ 	.short	0x0002
        /*0032*/ 	.short	0x0010
        /*0034*/ 	.byte	0x00, 0xf4, 0x21, 0x00


	//----- nvinfo : EIATTR_KPARAM_INFO
	.align		4
.L_15:
        /*0038*/ 	.byte	0x04, 0x17
        /*003a*/ 	.short	(.L_17 - .L_16)
.L_16:
        /*003c*/ 	.word	0x00000000
        /*0040*/ 	.short	0x0001
        /*0042*/ 	.short	0x0008
        /*0044*/ 	.byte	0x00, 0xf4, 0x21, 0x00


	//----- nvinfo : EIATTR_KPARAM_INFO
	.align		4
.L_17:
        /*0048*/ 	.byte	0x04, 0x17
        /*004a*/ 	.short	(.L_19 - .L_18)
.L_18:
        /*004c*/ 	.word	0x00000000
        /*0050*/ 	.short	0x0000
        /*0052*/ 	.short	0x0000
        /*0054*/ 	.byte	0x00, 0xf4, 0x21, 0x00


	//----- nvinfo : EIATTR_SPARSE_MMA_MASK
	.align		4
.L_19:
        /*0058*/ 	.byte	0x03, 0x50
        /*005a*/ 	.short	0x0000


	//----- nvinfo : EIATTR_MAXREG_COUNT
	.align		4
        /*005c*/ 	.byte	0x03, 0x1b
        /*005e*/ 	.short	0x00ff


	//----- nvinfo : EIATTR_EXIT_INSTR_OFFSETS
	.align		4
        /*0060*/ 	.byte	0x04, 0x1c
        /*0062*/ 	.short	(.L_21 - .L_20)


	//   ....[0]....
.L_20:
        /*0064*/ 	.word	0x00000730


	//   ....[1]....
        /*0068*/ 	.word	0x00000750


	//----- nvinfo : EIATTR_REQNTID
	.align		4
.L_21:
        /*006c*/ 	.byte	0x04, 0x10
        /*006e*/ 	.short	(.L_23 - .L_22)
.L_22:
        /*0070*/ 	.word	0x00000080
        /*0074*/ 	.word	0x00000001
        /*0078*/ 	.word	0x00000001


	//----- nvinfo : EIATTR_CBANK_PARAM_SIZE
	.align		4
.L_23:
        /*007c*/ 	.byte	0x03, 0x19
        /*007e*/ 	.short	0x0020


	//----- nvinfo : EIATTR_PARAM_CBANK
	.align		4
        /*0080*/ 	.byte	0x04, 0x0a
        /*0082*/ 	.short	(.L_25 - .L_24)
	.align		4
.L_24:
        /*0084*/ 	.word	index@(.nv.constant0.triton_poi_fused_convolution_7)
        /*0088*/ 	.short	0x0210
        /*008a*/ 	.short	0x0020


	//----- nvinfo : EIATTR_SW_WAR
	.align		4
.L_25:
        /*008c*/ 	.byte	0x04, 0x36
        /*008e*/ 	.short	(.L_27 - .L_26)
.L_26:
        /*0090*/ 	.word	0x00000008
.L_27:


//--------------------- .nv.callgraph             --------------------------
	.section	.nv.callgraph,"",@"SHT_CUDA_CALLGRAPH"
	.align	4
	.sectionentsize	8
	.align		4
        /*0000*/ 	.word	0x00000000
	.align		4
        /*0004*/ 	.word	0xffffffff
	.align		4
        /*0008*/ 	.word	0x00000000
	.align		4
        /*000c*/ 	.word	0xfffffffe
	.align		4
        /*0010*/ 	.word	0x00000000
	.align		4
        /*0014*/ 	.word	0xfffffffd
	.align		4
        /*0018*/ 	.word	0x00000000
	.align		4
        /*001c*/ 	.word	0xfffffffc


//--------------------- .text.triton_poi_fused_convolution_7 --------------------------
	.section	.text.triton_poi_fused_convolution_7,"ax",@progbits
	.sectionflags	@"SHF_BARRIERS=1"
	.align	128
        .global         triton_poi_fused_convolution_7
        .type           triton_poi_fused_convolution_7,@function
        .size           triton_poi_fused_convolution_7,(.L_x_1 - triton_poi_fused_convolution_7)
        .other          triton_poi_fused_convolution_7,@"STO_CUDA_ENTRY STV_DEFAULT"
triton_poi_fused_convolution_7:
.text.triton_poi_fused_convolution_7:
[----:B------:R-:W0:Y:S01]  /*0000*/  LDC R1, c[0x0][0x28] ;  /* 0x00000a00ff017b82 */ /* 0x000e220000000800 */
[----:B------:R-:W1:Y:S07]  /*0010*/  S2R R14, SR_TID.X ;  /* 0x00000000000e7919 */ /* 0x000e6e0000002100 */
[----:B------:R-:W2:Y:S01]  /*0020*/  LDC.64 R8, c[0x0][0x210] ;  /* 0x00008400ff087b82 */ /* 0x000ea20000000a00 */
[----:B------:R-:W-:Y:S01]  /*0030*/  ULDC.64 UR6, c[0x0][0x208] ;  /* 0x0000820000067ab9 */ /* 0x000fe20000000a00 */
[----:B------:R-:W3:Y:S01]  /*0040*/  S2R R0, SR_CTAID.Y ;  /* 0x0000000000007919 */ /* 0x000ee20000002600 */
[----:B------:R-:W4:Y:S05]  /*0050*/  S2R R3, SR_CTAID.X ;  /* 0x0000000000037919 */ /* 0x000f2a0000002500 */
[----:B------:R-:W5:Y:S01]  /*0060*/  S2UR UR5, SR_CgaCtaId ;  /* 0x00000000000579c3 */ /* 0x000f620000008800 */
[----:B------:R-:W-:-:S07]  /*0070*/  UMOV UR4, 0x400 ;  /* 0x0000040000047882 */ /* 0x000fce0000000000 */
[----:B------:R-:W2:Y:S01]  /*0080*/  LDC.64 R12, c[0x0][0x218] ;  /* 0x00008600ff0c7b82 */ /* 0x000ea20000000a00 */
[----:B-1----:R-:W-:Y:S01]  /*0090*/  IMAD.SHL.U32 R15, R14, 0x4, RZ ;  /* 0x000000040e0f7824 */ /* 0x002fe200078e00ff */
[----:B------:R-:W-:Y:S02]  /*00a0*/  SHF.R.U32.HI R17, RZ, 0x6, R14 ;  /* 0x00000006ff117819 */ /* 0x000fe4000001160e */
[--C-:B---3--:R-:W-:Y:S02]  /*00b0*/  SHF.R.S32.HI R16, RZ, 0x17, R0.reuse ;  /* 0x00000017ff107819 */ /* 0x108fe40000011400 */
[----:B------:R-:W-:Y:S02]  /*00c0*/  LOP3.LUT R5, R15, 0xfc, RZ, 0xc0, !PT ;  /* 0x000000fc0f057812 */ /* 0x000fe400078ec0ff */
[----:B------:R-:W-:Y:S01]  /*00d0*/  SGXT R16, R16, 0x1 ;  /* 0x000000011010781a */ /* 0x000fe20000000200 */
[----:B----4-:R-:W-:Y:S01]  /*00e0*/  IMAD.SHL.U32 R2, R3, 0x4, RZ ;  /* 0x0000000403027824 */ /* 0x010fe200078e00ff */
[----:B------:R-:W-:-:S02]  /*00f0*/  PRMT R5, R5, 0x6540, R0 ;  /* 0x0000654005057816 */ /* 0x000fc40000000000 */
[----:B------:R-:W-:Y:S02]  /*0100*/  SGXT.U32 R17, R17, 0x1 ;  /* 0x000000011111781a */ /* 0x000fe40000000000 */
[----:B------:R-:W-:Y:S02]  /*0110*/  LEA.HI R4, R16, R5, RZ, 0x8 ;  /* 0x0000000510047211 */ /* 0x000fe400078f40ff */
[----:B------:R-:W-:-:S03]  /*0120*/  LOP3.LUT R10, R2, 0x2, R17, 0xfe, !PT ;  /* 0x00000002020a7812 */ /* 0x000fc600078efe11 */
[C---:B------:R-:W-:Y:S01]  /*0130*/  IMAD.SHL.U32 R6, R4.reuse, 0x4, RZ ;  /* 0x0000000404067824 */ /* 0x040fe200078e00ff */
[----:B------:R-:W-:Y:S02]  /*0140*/  LOP3.LUT R4, R4, 0xffffff00, RZ, 0xc0, !PT ;  /* 0xffffff0004047812 */ /* 0x000fe400078ec0ff */
[----:B------:R-:W-:Y:S02]  /*0150*/  ISETP.GE.AND P1, PT, R10, 0x4, PT ;  /* 0x000000040a00780c */ /* 0x000fe40003f26270 */
[----:B------:R-:W-:Y:S02]  /*0160*/  LOP3.LUT R7, R6, 0xfffffc00, RZ, 0xc0, !PT ;  /* 0xfffffc0006077812 */ /* 0x000fe400078ec0ff */
[----:B------:R-:W-:Y:S02]  /*0170*/  LOP3.LUT R6, R2, R17, RZ, 0xfc, !PT ;  /* 0x0000001102067212 */ /* 0x000fe400078efcff */
[----:B------:R-:W-:Y:S02]  /*0180*/  IADD3 R11, R7, R5, -R4 ;  /* 0x00000005070b7210 */ /* 0x000fe40007ffe804 */
[----:B------:R-:W-:-:S02]  /*0190*/  CS2R R4, SRZ ;  /* 0x0000000000047805 */ /* 0x000fc4000001ff00 */
[C---:B------:R-:W-:Y:S01]  /*01a0*/  ISETP.GE.AND P0, PT, R6.reuse, 0x4, PT ;  /* 0x000000040600780c */ /* 0x040fe20003f06270 */
[--C-:B------:R-:W-:Y:S01]  /*01b0*/  IMAD R19, R6, 0x100, R11.reuse ;  /* 0x0000010006137824 */ /* 0x100fe200078e020b */
[----:B------:R-:W-:Y:S01]  /*01c0*/  CS2R R6, SRZ ;  /* 0x0000000000067805 */ /* 0x000fe2000001ff00 */
[----:B------:R-:W-:Y:S02]  /*01d0*/  IMAD R21, R10, 0x100, R11 ;  /* 0x000001000a157824 */ /* 0x000fe400078e020b */
[----:B--2---:R-:W-:Y:S01]  /*01e0*/  IMAD.WIDE R18, R19, 0x4, R8 ;  /* 0x0000000413127825 */ /* 0x004fe200078e0208 */
[----:B------:R-:W-:-:S03]  /*01f0*/  CS2R R10, SRZ ;  /* 0x00000000000a7805 */ /* 0x000fc6000001ff00 */
[----:B------:R-:W-:Y:S01]  /*0200*/  IMAD.WIDE R20, R21, 0x4, R8 ;  /* 0x0000000415147825 */ /* 0x000fe200078e0208 */
[----:B------:R-:W-:-:S03]  /*0210*/  CS2R R8, SRZ ;  /* 0x0000000000087805 */ /* 0x000fc6000001ff00 */
[----:B------:R1:W2:Y:S04]  /*0220*/  @!P0 LDG.E.EL.128 R4, desc[UR6][R18.64] ;  /* 0x0000000612048981 */ /* 0x0002a8000c2e1d00 */
[----:B------:R3:W4:Y:S01]  /*0230*/  @!P1 LDG.E.EL.128 R8, desc[UR6][R20.64] ;  /* 0x0000000614089981 */ /* 0x000722000c2e1d00 */
[C---:B------:R-:W-:Y:S01]  /*0240*/  IMAD.SHL.U32 R23, R14.reuse, 0x10, RZ ;  /* 0x000000100e177824 */ /* 0x040fe200078e00ff */
[----:B-----5:R-:W-:Y:S01]  /*0250*/  UPRMT UR4, UR5, 0x654, UR4 ;  /* 0x0000065405047896 */ /* 0x020fe20008000004 */
[----:B------:R-:W-:-:S03]  /*0260*/  IMAD.SHL.U32 R22, R14, 0x2, RZ ;  /* 0x000000020e167824 */ /* 0x000fc600078e00ff */
[----:B-1----:R-:W-:Y:S02]  /*0270*/  LOP3.LUT R18, R23, 0x3f0, RZ, 0xc0, !PT ;  /* 0x000003f017127812 */ /* 0x002fe400078ec0ff */
[----:B------:R-:W-:Y:S02]  /*0280*/  LOP3.LUT R19, R22, 0xfe, RZ, 0xc0, !PT ;  /* 0x000000fe16137812 */ /* 0x000fe400078ec0ff */
[C---:B------:R-:W-:Y:S02]  /*0290*/  LOP3.LUT R23, R18.reuse, R17, RZ, 0xfc, !PT ;  /* 0x0000001112177212 */ /* 0x040fe400078efcff */
[C---:B---3--:R-:W-:Y:S02]  /*02a0*/  LOP3.LUT R20, R18.reuse, 0x4, RZ, 0xfc, !PT ;  /* 0x0000000412147812 */ /* 0x048fe400078efcff */
[C---:B------:R-:W-:Y:S02]  /*02b0*/  LOP3.LUT R22, R18.reuse, 0x8, RZ, 0xfc, !PT ;  /* 0x0000000812167812 */ /* 0x040fe400078efcff */
[----:B------:R-:W-:-:S02]  /*02c0*/  LOP3.LUT R24, R18, 0xc, RZ, 0xfc, !PT ;  /* 0x0000000c12187812 */ /* 0x000fc400078efcff */
[-C--:B------:R-:W-:Y:S02]  /*02d0*/  LEA.HI R18, R18, R23.reuse, RZ, 0x1e ;  /* 0x0000001712127211 */ /* 0x080fe400078ff0ff */
[-C--:B------:R-:W-:Y:S02]  /*02e0*/  LEA.HI R20, R20, R23.reuse, RZ, 0x1e ;  /* 0x0000001714147211 */ /* 0x080fe400078ff0ff */
[-C--:B------:R-:W-:Y:S02]  /*02f0*/  LEA.HI R22, R22, R23.reuse, RZ, 0x1e ;  /* 0x0000001716167211 */ /* 0x080fe400078ff0ff */
[----:B------:R-:W-:Y:S02]  /*0300*/  LEA.HI R24, R24, R23, RZ, 0x1e ;  /* 0x0000001718187211 */ /* 0x000fe400078ff0ff */
[----:B------:R-:W-:Y:S02]  /*0310*/  LEA R21, R18, UR4, 0x2 ;  /* 0x0000000412157c11 */ /* 0x000fe4000f8e10ff */
[----:B------:R-:W-:-:S02]  /*0320*/  LEA R20, R20, UR4, 0x2 ;  /* 0x0000000414147c11 */ /* 0x000fc4000f8e10ff */
[----:B------:R-:W-:Y:S02]  /*0330*/  LEA R23, R22, UR4, 0x2 ;  /* 0x0000000416177c11 */ /* 0x000fe4000f8e10ff */
[----:B------:R-:W-:Y:S02]  /*0340*/  LEA R24, R24, UR4, 0x2 ;  /* 0x0000000418187c11 */ /* 0x000fe4000f8e10ff */
[----:B------:R-:W-:-:S04]  /*0350*/  PRMT R17, R19, 0x6540, R0 ;  /* 0x0000654013117816 */ /* 0x000fc80000000000 */
[----:B------:R-:W-:-:S04]  /*0360*/  LEA.HI R16, R16, R17, RZ, 0x8 ;  /* 0x0000001110107211 */ /* 0x000fc800078f40ff */
[----:B------:R-:W-:-:S05]  /*0370*/  LOP3.LUT R16, R16, 0xffffff00, RZ, 0xc0, !PT ;  /* 0xffffff0010107812 */ /* 0x000fca00078ec0ff */
[----:B------:R-:W-:-:S04]  /*0380*/  IMAD.IADD R17, R17, 0x1, -R16 ;  /* 0x0000000111117824 */ /* 0x000fc800078e0a10 */
[----:B0-----:R-:W-:Y:S01]  /*0390*/  IMAD.WIDE R12, R17, 0x4, R12 ;  /* 0x00000004110c7825 */ /* 0x001fe200078e020c */
[----:B--2---:R0:W-:Y:S04]  /*03a0*/  STS [R21], R4 ;  /* 0x0000000415007388 */ /* 0x0041e80000000800 */
[----:B------:R-:W-:Y:S04]  /*03b0*/  STS [R20+0x10], R5 ;  /* 0x0000100514007388 */ /* 0x000fe80000000800 */
[----:B------:R1:W-:Y:S04]  /*03c0*/  STS [R23+0x20], R6 ;  /* 0x0000200617007388 */ /* 0x0003e80000000800 */
[----:B------:R-:W-:Y:S04]  /*03d0*/  STS [R24+0x30], R7 ;  /* 0x0000300718007388 */ /* 0x000fe80000000800 */
[----:B----4-:R-:W-:Y:S04]  /*03e0*/  STS [R21+0x8], R8 ;  /* 0x0000080815007388 */ /* 0x010fe80000000800 */
[----:B------:R2:W-:Y:S04]  /*03f0*/  STS [R20+0x18], R9 ;  /* 0x0000180914007388 */ /* 0x0005e80000000800 */
[----:B------:R-:W-:Y:S04]  /*0400*/  STS [R23+0x28], R10 ;  /* 0x0000280a17007388 */ /* 0x000fe80000000800 */
[----:B------:R-:W-:Y:S01]  /*0410*/  STS [R24+0x38], R11 ;  /* 0x0000380b18007388 */ /* 0x000fe20000000800 */
[----:B------:R-:W-:Y:S06]  /*0420*/  BAR.SYNC.DEFER_BLOCKING 0x0 ;  /* 0x0000000000007b1d */ /* 0x000fec0000010000 */
[----:B------:R-:W3:Y:S01]  /*0430*/  LDG.E.EL.64 R12, desc[UR6][R12.64] ;  /* 0x000000060c0c7981 */ /* 0x000ee2000c2e1b00 */
[----:B0-----:R-:W-:Y:S01]  /*0440*/  SHF.R.U32.HI R4, RZ, 0x2, R15 ;  /* 0x00000002ff047819 */ /* 0x001fe2000001160f */
[----:B------:R-:W-:Y:S01]  /*0450*/  IMAD.SHL.U32 R18, R0, 0x100, RZ ;  /* 0x0000010000127824 */ /* 0x000fe200078e00ff */
[----:B------:R-:W-:-:S02]  /*0460*/  LOP3.LUT R15, R15, 0x1fc, RZ, 0xc0, !PT ;  /* 0x000001fc0f0f7812 */ /* 0x000fc400078ec0ff */
[----:B------:R-:W-:Y:S02]  /*0470*/  SGXT.U32 R4, R4, 0x7 ;  /* 0x000000070404781a */ /* 0x000fe40000000000 */
[----:B-1----:R-:W-:Y:S02]  /*0480*/  LOP3.LUT R6, R15, 0x200, RZ, 0xfc, !PT ;  /* 0x000002000f067812 */ /* 0x002fe400078efcff */
[----:B--2---:R-:W-:Y:S01]  /*0490*/  LEA R20, R19, UR4, 0x3 ;  /* 0x0000000413147c11 */ /* 0x004fe2000f8e18ff */
[----:B------:R-:W-:Y:S01]  /*04a0*/  IMAD.IADD R4, R15, 0x1, R4 ;  /* 0x000000010f047824 */ /* 0x000fe200078e0204 */
[----:B------:R-:W-:Y:S02]  /*04b0*/  LEA.HI R6, R6, R15, RZ, 0x1e ;  /* 0x0000000f06067211 */ /* 0x000fe400078ff0ff */
[----:B------:R-:W-:Y:S02]  /*04c0*/  LOP3.LUT R5, R14, 0x7f, RZ, 0xc0, !PT ;  /* 0x0000007f0e057812 */ /* 0x000fe400078ec0ff */
[----:B------:R-:W-:-:S02]  /*04d0*/  LEA R9, R4, UR4, 0x2 ;  /* 0x0000000404097c11 */ /* 0x000fc4000f8e10ff */
[----:B------:R-:W-:Y:S02]  /*04e0*/  LEA R19, R6, UR4, 0x2 ;  /* 0x0000000406137c11 */ /* 0x000fe4000f8e10ff */
[C---:B------:R-:W-:Y:S01]  /*04f0*/  LEA R21, R5.reuse, UR4, 0x3 ;  /* 0x0000000405157c11 */ /* 0x040fe2000f8e18ff */
[----:B------:R-:W-:Y:S01]  /*0500*/  LDS R4, [R9] ;  /* 0x0000000009047984 */ /* 0x000fe20000000800 */
[C---:B------:R-:W-:Y:S02]  /*0510*/  LOP3.LUT R8, R5.reuse, 0x80, RZ, 0xfc, !PT ;  /* 0x0000008005087812 */ /* 0x040fe400078efcff */
[----:B------:R-:W-:Y:S01]  /*0520*/  PRMT R0, R5, 0x6540, R0 ;  /* 0x0000654005007816 */ /* 0x000fe20000000000 */
[----:B------:R-:W-:Y:S01]  /*0530*/  LDS R17, [R9+0x4] ;  /* 0x0000040009117984 */ /* 0x000fe20000000800 */
[----:B------:R-:W-:Y:S02]  /*0540*/  LEA R16, R8, UR4, 0x3 ;  /* 0x0000000408107c11 */ /* 0x000fe4000f8e18ff */
[----:B------:R-:W-:Y:S01]  /*0550*/  LOP3.LUT R18, R18, 0x80, R5, 0xfe, !PT ;  /* 0x0000008012127812 */ /* 0x000fe200078efe05 */
[----:B------:R-:W-:Y:S01]  /*0560*/  LDS R6, [R9+0x8] ;  /* 0x0000080009067984 */ /* 0x000fe20000000800 */
[----:B------:R-:W-:Y:S01]  /*0570*/  IMAD.IADD R0, R0, 0x1, R3 ;  /* 0x0000000100007824 */ /* 0x000fe200078e0203 */
[----:B------:R-:W-:-:S02]  /*0580*/  ISETP.GE.AND P0, PT, R2, 0x4, PT ;  /* 0x000000040200780c */ /* 0x000fc40003f06270 */
[----:B------:R0:W-:Y:S01]  /*0590*/  LDS R7, [R9+0xc] ;  /* 0x00000c0009077984 */ /* 0x0001e20000000800 */
[----:B------:R-:W-:Y:S02]  /*05a0*/  IMAD.IADD R18, R18, 0x1, R3 ;  /* 0x0000000112127824 */ /* 0x000fe400078e0203 */
[----:B------:R-:W-:Y:S01]  /*05b0*/  IMAD.SHL.U32 R3, R0, 0x4, RZ ;  /* 0x0000000400037824 */ /* 0x000fe200078e00ff */
[----:B------:R-:W-:Y:S04]  /*05c0*/  LDS R15, [R19+0x800] ;  /* 0x00080000130f7984 */ /* 0x000fe80000000800 */
[----:B------:R-:W-:Y:S01]  /*05d0*/  LDS R14, [R19+0x804] ;  /* 0x00080400130e7984 */ /* 0x000fe20000000800 */
[----:B0-----:R-:W0:Y:S03]  /*05e0*/  LDC.64 R8, c[0x0][0x220] ;  /* 0x00008800ff087b82 */ /* 0x001e260000000a00 */
[----:B------:R-:W-:Y:S04]  /*05f0*/  LDS R10, [R19+0x808] ;  /* 0x00080800130a7984 */ /* 0x000fe80000000800 */
[----:B------:R-:W-:Y:S01]  /*0600*/  LDS R11, [R19+0x80c] ;  /* 0x00080c00130b7984 */ /* 0x000fe20000000800 */
[----:B------:R-:W-:Y:S01]  /*0610*/  BAR.SYNC.DEFER_BLOCKING 0x0 ;  /* 0x0000000000007b1d */ /* 0x000fe20000010000 */
[----:B0-----:R-:W-:-:S05]  /*0620*/  IMAD.WIDE R2, R3, 0x4, R8 ;  /* 0x0000000403027825 */ /* 0x001fca00078e0208 */
[----:B---3--:R-:W-:Y:S04]  /*0630*/  STS [R20], R12 ;  /* 0x0000000c14007388 */ /* 0x008fe80000000800 */
[----:B------:R0:W-:Y:S01]  /*0640*/  STS [R20+0x8], R13 ;  /* 0x0000080d14007388 */ /* 0x0001e20000000800 */
[----:B------:R-:W-:Y:S01]  /*0650*/  BAR.SYNC.DEFER_BLOCKING 0x0 ;  /* 0x0000000000007b1d */ /* 0x000fe20000010000 */
[----:B0-----:R-:W-:-:S04]  /*0660*/  IMAD.SHL.U32 R13, R18, 0x4, RZ ;  /* 0x00000004120d7824 */ /* 0x001fc800078e00ff */
[----:B------:R-:W-:Y:S01]  /*0670*/  IMAD.WIDE R12, R13, 0x4, R8 ;  /* 0x000000040d0c7825 */ /* 0x000fe200078e0208 */
[----:B------:R-:W0:Y:S04]  /*0680*/  LDS R21, [R21] ;  /* 0x0000000015157984 */ /* 0x000e280000000800 */
[----:B------:R-:W1:Y:S01]  /*0690*/  LDS R16, [R16] ;  /* 0x0000000010107984 */ /* 0x000e620000000800 */
[--C-:B0-----:R-:W-:Y:S01]  /*06a0*/  FADD R4, R4, R21.reuse ;  /* 0x0000001504047221 */ /* 0x101fe20000000000 */
[--C-:B------:R-:W-:Y:S01]  /*06b0*/  FADD R5, R17, R21.reuse ;  /* 0x0000001511057221 */ /* 0x100fe20000000000 */
[--C-:B------:R-:W-:Y:S01]  /*06c0*/  FADD R6, R6, R21.reuse ;  /* 0x0000001506067221 */ /* 0x100fe20000000000 */
[----:B------:R-:W-:Y:S01]  /*06d0*/  FADD R7, R7, R21 ;  /* 0x0000001507077221 */ /* 0x000fe20000000000 */
[--C-:B-1----:R-:W-:Y:S01]  /*06e0*/  FADD R8, R15, R16.reuse ;  /* 0x000000100f087221 */ /* 0x102fe20000000000 */
[--C-:B------:R-:W-:Y:S01]  /*06f0*/  FADD R9, R14, R16.reuse ;  /* 0x000000100e097221 */ /* 0x100fe20000000000 */
[--C-:B------:R-:W-:Y:S01]  /*0700*/  FADD R10, R10, R16.reuse ;  /* 0x000000100a0a7221 */ /* 0x100fe20000000000 */
[----:B------:R-:W-:Y:S01]  /*0710*/  FADD R11, R11, R16 ;  /* 0x000000100b0b7221 */ /* 0x000fe20000000000 */
[----:B------:R0:W-:Y:S02]  /*0720*/  @!P0 STG.E.128 desc[UR6][R2.64], R4 ;  /* 0x0000000402008986 */ /* 0x0001e4000c101d06 */
[----:B0-----:R-:W-:Y:S05]  /*0730*/  @P0 EXIT ;  /* 0x000000000000094d */ /* 0x001fea0003800000 */
[----:B------:R-:W-:Y:S01]  /*0740*/  STG.E.128 desc[UR6][R12.64], R8 ;  /* 0x000000080c007986 */ /* 0x000fe2000c101d06 */
[----:B------:R-:W-:Y:S05]  /*0750*/  EXIT ;  /* 0x000000000000794d */ /* 0x000fea0003800000 */
.L_x_0:
[----:B------:R-:W-:-:S00]  /*0760*/  BRA `(.L_x_0) ;  /* 0xfffffffc00fc7947 */ /* 0x000fc0000383ffff */
[----:B------:R-:W-:-:S00]  /*0770*/  NOP ;  /* 0x0000000000007918 */ /* 0x000fc00000000000 */
        /* <DEDUP_REMOVED lines=8> */
.L_x_1:


//--------------------- .nv.shared.triton_poi_fused_convolution_7 --------------------------
	.section	.nv.shared.triton_poi_fused_convolution_7,"aw",@nobits
	.sectionflags	@""
	.align	16
	.zero		1024


//--------------------- .nv.constant0.triton_poi_fused_convolution_7 --------------------------
	.section	.nv.constant0.triton_poi_fused_convolution_7,"a",@progbits
	.sectionflags	@""
	.align	4
.nv.constant0.triton_poi_fused_convolution_7:
	.zero		560
